//
// Generated by NVIDIA NVVM Compiler
//
// Compiler Build ID: CL-36424714
// Cuda compilation tools, release 13.0, V13.0.88
// Based on NVVM 20.0.0
//

.version 9.0
.target sm_100
.address_size 64

	// .globl	_Z21gpu_add_single_threadPdS_S_l

.visible .entry _Z21gpu_add_single_threadPdS_S_l(
	.param .u64 .ptr .align 1 _Z21gpu_add_single_threadPdS_S_l_param_0,
	.param .u64 .ptr .align 1 _Z21gpu_add_single_threadPdS_S_l_param_1,
	.param .u64 .ptr .align 1 _Z21gpu_add_single_threadPdS_S_l_param_2,
	.param .u64 _Z21gpu_add_single_threadPdS_S_l_param_3
)
{
	.reg .pred 	%p<10>;
	.reg .b64 	%rd<60>;
	.reg .b64 	%fd<88>;

	ld.param.u64 	%rd36, [_Z21gpu_add_single_threadPdS_S_l_param_0];
	ld.param.u64 	%rd37, [_Z21gpu_add_single_threadPdS_S_l_param_1];
	ld.param.u64 	%rd38, [_Z21gpu_add_single_threadPdS_S_l_param_2];
	ld.param.u64 	%rd35, [_Z21gpu_add_single_threadPdS_S_l_param_3];
	cvta.to.global.u64 	%rd1, %rd36;
	cvta.to.global.u64 	%rd2, %rd38;
	cvta.to.global.u64 	%rd3, %rd37;
	setp.lt.s64 	%p1, %rd35, 1;
	@%p1 bra 	$L__BB0_13;
	and.b64  	%rd4, %rd35, 15;
	setp.lt.u64 	%p2, %rd35, 16;
	mov.b64 	%rd54, 0;
	@%p2 bra 	$L__BB0_4;
	and.b64  	%rd54, %rd35, 9223372036854775792;
	add.s64 	%rd51, %rd3, 64;
	add.s64 	%rd50, %rd2, 64;
	add.s64 	%rd49, %rd1, 64;
	mov.u64 	%rd52, %rd54;
$L__BB0_3:
	.pragma "nounroll";
	ld.global.f64 	%fd1, [%rd51+-64];
	ld.global.f64 	%fd2, [%rd50+-64];
	add.f64 	%fd3, %fd1, %fd2;
	st.global.f64 	[%rd49+-64], %fd3;
	ld.global.f64 	%fd4, [%rd51+-56];
	ld.global.f64 	%fd5, [%rd50+-56];
	add.f64 	%fd6, %fd4, %fd5;
	st.global.f64 	[%rd49+-56], %fd6;
	ld.global.f64 	%fd7, [%rd51+-48];
	ld.global.f64 	%fd8, [%rd50+-48];
	add.f64 	%fd9, %fd7, %fd8;
	st.global.f64 	[%rd49+-48], %fd9;
	ld.global.f64 	%fd10, [%rd51+-40];
	ld.global.f64 	%fd11, [%rd50+-40];
	add.f64 	%fd12, %fd10, %fd11;
	st.global.f64 	[%rd49+-40], %fd12;
	ld.global.f64 	%fd13, [%rd51+-32];
	ld.global.f64 	%fd14, [%rd50+-32];
	add.f64 	%fd15, %fd13, %fd14;
	st.global.f64 	[%rd49+-32], %fd15;
	ld.global.f64 	%fd16, [%rd51+-24];
	ld.global.f64 	%fd17, [%rd50+-24];
	add.f64 	%fd18, %fd16, %fd17;
	st.global.f64 	[%rd49+-24], %fd18;
	ld.global.f64 	%fd19, [%rd51+-16];
	ld.global.f64 	%fd20, [%rd50+-16];
	add.f64 	%fd21, %fd19, %fd20;
	st.global.f64 	[%rd49+-16], %fd21;
	ld.global.f64 	%fd22, [%rd51+-8];
	ld.global.f64 	%fd23, [%rd50+-8];
	add.f64 	%fd24, %fd22, %fd23;
	st.global.f64 	[%rd49+-8], %fd24;
	ld.global.f64 	%fd25, [%rd51];
	ld.global.f64 	%fd26, [%rd50];
	add.f64 	%fd27, %fd25, %fd26;
	st.global.f64 	[%rd49], %fd27;
	ld.global.f64 	%fd28, [%rd51+8];
	ld.global.f64 	%fd29, [%rd50+8];
	add.f64 	%fd30, %fd28, %fd29;
	st.global.f64 	[%rd49+8], %fd30;
	ld.global.f64 	%fd31, [%rd51+16];
	ld.global.f64 	%fd32, [%rd50+16];
	add.f64 	%fd33, %fd31, %fd32;
	st.global.f64 	[%rd49+16], %fd33;
	ld.global.f64 	%fd34, [%rd51+24];
	ld.global.f64 	%fd35, [%rd50+24];
	add.f64 	%fd36, %fd34, %fd35;
	st.global.f64 	[%rd49+24], %fd36;
	ld.global.f64 	%fd37, [%rd51+32];
	ld.global.f64 	%fd38, [%rd50+32];
	add.f64 	%fd39, %fd37, %fd38;
	st.global.f64 	[%rd49+32], %fd39;
	ld.global.f64 	%fd40, [%rd51+40];
	ld.global.f64 	%fd41, [%rd50+40];
	add.f64 	%fd42, %fd40, %fd41;
	st.global.f64 	[%rd49+40], %fd42;
	ld.global.f64 	%fd43, [%rd51+48];
	ld.global.f64 	%fd44, [%rd50+48];
	add.f64 	%fd45, %fd43, %fd44;
	st.global.f64 	[%rd49+48], %fd45;
	ld.global.f64 	%fd46, [%rd51+56];
	ld.global.f64 	%fd47, [%rd50+56];
	add.f64 	%fd48, %fd46, %fd47;
	st.global.f64 	[%rd49+56], %fd48;
	add.s64 	%rd52, %rd52, -16;
	add.s64 	%rd51, %rd51, 128;
	add.s64 	%rd50, %rd50, 128;
	add.s64 	%rd49, %rd49, 128;
	setp.ne.s64 	%p3, %rd52, 0;
	@%p3 bra 	$L__BB0_3;
$L__BB0_4:
	setp.eq.s64 	%p4, %rd4, 0;
	@%p4 bra 	$L__BB0_13;
	and.b64  	%rd18, %rd35, 7;
	setp.lt.u64 	%p5, %rd4, 8;
	@%p5 bra 	$L__BB0_7;
	shl.b64 	%rd40, %rd54, 3;
	add.s64 	%rd41, %rd3, %rd40;
	ld.global.f64 	%fd49, [%rd41];
	add.s64 	%rd42, %rd2, %rd40;
	ld.global.f64 	%fd50, [%rd42];
	add.f64 	%fd51, %fd49, %fd50;
	add.s64 	%rd43, %rd1, %rd40;
	st.global.f64 	[%rd43], %fd51;
	ld.global.f64 	%fd52, [%rd41+8];
	ld.global.f64 	%fd53, [%rd42+8];
	add.f64 	%fd54, %fd52, %fd53;
	st.global.f64 	[%rd43+8], %fd54;
	ld.global.f64 	%fd55, [%rd41+16];
	ld.global.f64 	%fd56, [%rd42+16];
	add.f64 	%fd57, %fd55, %fd56;
	st.global.f64 	[%rd43+16], %fd57;
	ld.global.f64 	%fd58, [%rd41+24];
	ld.global.f64 	%fd59, [%rd42+24];
	add.f64 	%fd60, %fd58, %fd59;
	st.global.f64 	[%rd43+24], %fd60;
	ld.global.f64 	%fd61, [%rd41+32];
	ld.global.f64 	%fd62, [%rd42+32];
	add.f64 	%fd63, %fd61, %fd62;
	st.global.f64 	[%rd43+32], %fd63;
	ld.global.f64 	%fd64, [%rd41+40];
	ld.global.f64 	%fd65, [%rd42+40];
	add.f64 	%fd66, %fd64, %fd65;
	st.global.f64 	[%rd43+40], %fd66;
	ld.global.f64 	%fd67, [%rd41+48];
	ld.global.f64 	%fd68, [%rd42+48];
	add.f64 	%fd69, %fd67, %fd68;
	st.global.f64 	[%rd43+48], %fd69;
	ld.global.f64 	%fd70, [%rd41+56];
	ld.global.f64 	%fd71, [%rd42+56];
	add.f64 	%fd72, %fd70, %fd71;
	st.global.f64 	[%rd43+56], %fd72;
	add.s64 	%rd54, %rd54, 8;
$L__BB0_7:
	setp.eq.s64 	%p6, %rd18, 0;
	@%p6 bra 	$L__BB0_13;
	and.b64  	%rd56, %rd35, 3;
	setp.lt.u64 	%p7, %rd18, 4;
	@%p7 bra 	$L__BB0_10;
	shl.b64 	%rd44, %rd54, 3;
	add.s64 	%rd45, %rd3, %rd44;
	ld.global.f64 	%fd73, [%rd45];
	add.s64 	%rd46, %rd2, %rd44;
	ld.global.f64 	%fd74, [%rd46];
	add.f64 	%fd75, %fd73, %fd74;
	add.s64 	%rd47, %rd1, %rd44;
	st.global.f64 	[%rd47], %fd75;
	ld.global.f64 	%fd76, [%rd45+8];
	ld.global.f64 	%fd77, [%rd46+8];
	add.f64 	%fd78, %fd76, %fd77;
	st.global.f64 	[%rd47+8], %fd78;
	ld.global.f64 	%fd79, [%rd45+16];
	ld.global.f64 	%fd80, [%rd46+16];
	add.f64 	%fd81, %fd79, %fd80;
	st.global.f64 	[%rd47+16], %fd81;
	ld.global.f64 	%fd82, [%rd45+24];
	ld.global.f64 	%fd83, [%rd46+24];
	add.f64 	%fd84, %fd82, %fd83;
	st.global.f64 	[%rd47+24], %fd84;
	add.s64 	%rd54, %rd54, 4;
$L__BB0_10:
	setp.eq.s64 	%p8, %rd56, 0;
	@%p8 bra 	$L__BB0_13;
	shl.b64 	%rd48, %rd54, 3;
	add.s64 	%rd59, %rd1, %rd48;
	add.s64 	%rd58, %rd2, %rd48;
	add.s64 	%rd57, %rd3, %rd48;
$L__BB0_12:
	.pragma "nounroll";
	ld.global.f64 	%fd85, [%rd57];
	ld.global.f64 	%fd86, [%rd58];
	add.f64 	%fd87, %fd85, %fd86;
	st.global.f64 	[%rd59], %fd87;
	add.s64 	%rd59, %rd59, 8;
	add.s64 	%rd58, %rd58, 8;
	add.s64 	%rd57, %rd57, 8;
	add.s64 	%rd56, %rd56, -1;
	setp.ne.s64 	%p9, %rd56, 0;
	@%p9 bra 	$L__BB0_12;
$L__BB0_13:
	ret;

}
	// .globl	_Z38gpu_add_multiple_block_multiple_threadPdS_S_l
.visible .entry _Z38gpu_add_multiple_block_multiple_threadPdS_S_l(
	.param .u64 .ptr .align 1 _Z38gpu_add_multiple_block_multiple_threadPdS_S_l_param_0,
	.param .u64 .ptr .align 1 _Z38gpu_add_multiple_block_multiple_threadPdS_S_l_param_1,
	.param .u64 .ptr .align 1 _Z38gpu_add_multiple_block_multiple_threadPdS_S_l_param_2,
	.param .u64 _Z38gpu_add_multiple_block_multiple_threadPdS_S_l_param_3
)
{
	.reg .pred 	%p<2>;
	.reg .b32 	%r<5>;
	.reg .b64 	%rd<13>;
	.reg .b64 	%fd<4>;

	ld.param.u64 	%rd2, [_Z38gpu_add_multiple_block_multiple_threadPdS_S_l_param_0];
	ld.param.u64 	%rd3, [_Z38gpu_add_multiple_block_multiple_threadPdS_S_l_param_1];
	ld.param.u64 	%rd4, [_Z38gpu_add_multiple_block_multiple_threadPdS_S_l_param_2];
	ld.param.u64 	%rd5, [_Z38gpu_add_multiple_block_multiple_threadPdS_S_l_param_3];
	mov.u32 	%r1, %ctaid.x;
	mov.u32 	%r2, %ntid.x;
	mov.u32 	%r3, %tid.x;
	mad.lo.s32 	%r4, %r1, %r2, %r3;
	cvt.u64.u32 	%rd1, %r4;
	setp.le.s64 	%p1, %rd5, %rd1;
	@%p1 bra 	$L__BB1_2;
	cvta.to.global.u64 	%rd6, %rd3;
	cvta.to.global.u64 	%rd7, %rd4;
	cvta.to.global.u64 	%rd8, %rd2;
	shl.b64 	%rd9, %rd1, 3;
	add.s64 	%rd10, %rd6, %rd9;
	ld.global.f64 	%fd1, [%rd10];
	add.s64 	%rd11, %rd7, %rd9;
	ld.global.f64 	%fd2, [%rd11];
	add.f64 	%fd3, %fd1, %fd2;
	add.s64 	%rd12, %rd8, %rd9;
	st.global.f64 	[%rd12], %fd3;
$L__BB1_2:
	ret;

}


// ===== COMPILED SASS (sm_100) =====

	.target	sm_100

	.elftype	@"ET_EXEC"


//--------------------- .note.nv.tkinfo           --------------------------
	.section	.note.nv.tkinfo,"",@"SHT_NOTE"
	.sectionflags	@"SHF_NOTE_NV_TKINFO"
	.tkinfo
        /*0018*/ 	.word	0x00000002
        /*0030*/ 	.string	""
        /*0030*/ 	.string	"ptxas"
        /*0030*/ 	.string	"Cuda compilation tools, release 13.0, V13.0.88"
        /*0030*/ 	.string	"Build cuda_13.0.r13.0/compiler.36424714_0"
        /*0030*/ 	.string	"-arch sm_100 -m 64 "



//--------------------- .note.nv.cuinfo           --------------------------
	.section	.note.nv.cuinfo,"",@"SHT_NOTE"
	.sectionflags	@"SHF_NOTE_NV_CUINFO"
        /*0018*/ 	.short	0x0002
        /*001a*/ 	.short	0x0064
        /*001c*/ 	.short	0x0082
	.zero		2


//--------------------- .nv.info                  --------------------------
	.section	.nv.info,"",@"SHT_CUDA_INFO"
	.align	4


	//----- nvinfo : EIATTR_REGCOUNT
	.align		4
        /*0000*/ 	.byte	0x04, 0x2f
        /*0002*/ 	.short	(.L_1 - .L_0)
	.align		4
.L_0:
        /*0004*/ 	.word	index@(_Z21gpu_add_single_threadPdS_S_l)
        /*0008*/ 	.word	0x0000001a


	//----- nvinfo : EIATTR_FRAME_SIZE
	.align		4
.L_1:
        /*000c*/ 	.byte	0x04, 0x11
        /*000e*/ 	.short	(.L_3 - .L_2)
	.align		4
.L_2:
        /*0010*/ 	.word	index@(_Z21gpu_add_single_threadPdS_S_l)
        /*0014*/ 	.word	0x00000000


	//----- nvinfo : EIATTR_REGCOUNT
	.align		4
.L_3:
        /*0018*/ 	.byte	0x04, 0x2f
        /*001a*/ 	.short	(.L_5 - .L_4)
	.align		4
.L_4:
        /*001c*/ 	.word	index@(_Z38gpu_add_multiple_block_multiple_threadPdS_S_l)
        /*0020*/ 	.word	0x0000000c


	//----- nvinfo : EIATTR_FRAME_SIZE
	.align		4
.L_5:
        /*0024*/ 	.byte	0x04, 0x11
        /*0026*/ 	.short	(.L_7 - .L_6)
	.align		4
.L_6:
        /*0028*/ 	.word	index@(_Z38gpu_add_multiple_block_multiple_threadPdS_S_l)
        /*002c*/ 	.word	0x00000000


	//----- nvinfo : EIATTR_MIN_STACK_SIZE
	.align		4
.L_7:
        /*0030*/ 	.byte	0x04, 0x12
        /*0032*/ 	.short	(.L_9 - .L_8)
	.align		4
.L_8:
        /*0034*/ 	.word	index@(_Z38gpu_add_multiple_block_multiple_threadPdS_S_l)
        /*0038*/ 	.word	0x00000000


	//----- nvinfo : EIATTR_MIN_STACK_SIZE
	.align		4
.L_9:
        /*003c*/ 	.byte	0x04, 0x12
        /*003e*/ 	.short	(.L_11 - .L_10)
	.align		4
.L_10:
        /*0040*/ 	.word	index@(_Z21gpu_add_single_threadPdS_S_l)
        /*0044*/ 	.word	0x00000000
.L_11:


//--------------------- .nv.compat                --------------------------
	.section	.nv.compat,"",@"SHT_CUDA_COMPAT_INFO"
	.align	4
        /*0000*/ 	.byte	0x02, 0x09, 0x00, 0x00, 0x02, 0x02, 0x01, 0x00, 0x02, 0x05, 0x05, 0x00, 0x03, 0x07, 0x01, 0x01
        /*0010*/ 	.byte	0x02, 0x03, 0x00, 0x00, 0x02, 0x06, 0x01, 0x00, 0x04, 0x0b, 0x08, 0x00, 0x01, 0x00, 0x00, 0x00
        /*0020*/ 	.byte	0x00, 0x00, 0x00, 0x00


//--------------------- .nv.info._Z38gpu_add_multiple_block_multiple_threadPdS_S_l --------------------------
	.section	.nv.info._Z38gpu_add_multiple_block_multiple_threadPdS_S_l,"",@"SHT_CUDA_INFO"
	.sectionflags	@""
	.align	4


	//----- nvinfo : EIATTR_CUDA_API_VERSION
	.align		4
        /*0000*/ 	.byte	0x04, 0x37
        /*0002*/ 	.short	(.L_13 - .L_12)
.L_12:
        /*0004*/ 	.word	0x00000082


	//----- nvinfo : EIATTR_KPARAM_INFO
	.align		4
.L_13:
        /*0008*/ 	.byte	0x04, 0x17
        /*000a*/ 	.short	(.L_15 - .L_14)
.L_14:
        /*000c*/ 	.word	0x00000000
        /*0010*/ 	.short	0x0003
        /*0012*/ 	.short	0x0018
        /*0014*/ 	.byte	0x00, 0xf0, 0x21, 0x00


	//----- nvinfo : EIATTR_KPARAM_INFO
	.align		4
.L_15:
        /*0018*/ 	.byte	0x04, 0x17
        /*001a*/ 	.short	(.L_17 - .L_16)
.L_16:
        /*001c*/ 	.word	0x00000000
        /*0020*/ 	.short	0x0002
        /*0022*/ 	.short	0x0010
        /*0024*/ 	.byte	0x00, 0xf5, 0x21, 0x00


	//----- nvinfo : EIATTR_KPARAM_INFO
	.align		4
.L_17:
        /*0028*/ 	.byte	0x04, 0x17
        /*002a*/ 	.short	(.L_19 - .L_18)
.L_18:
        /*002c*/ 	.word	0x00000000
        /*0030*/ 	.short	0x0001
        /*0032*/ 	.short	0x0008
        /*0034*/ 	.byte	0x00, 0xf5, 0x21, 0x00


	//----- nvinfo : EIATTR_KPARAM_INFO
	.align		4
.L_19:
        /*0038*/ 	.byte	0x04, 0x17
        /*003a*/ 	.short	(.L_21 - .L_20)
.L_20:
        /*003c*/ 	.word	0x00000000
        /*0040*/ 	.short	0x0000
        /*0042*/ 	.short	0x0000
        /*0044*/ 	.byte	0x00, 0xf5, 0x21, 0x00


	//----- nvinfo : EIATTR_SPARSE_MMA_MASK
	.align		4
.L_21:
        /*0048*/ 	.byte	0x03, 0x50
        /*004a*/ 	.short	0x0000


	//----- nvinfo : EIATTR_MAXREG_COUNT
	.align		4
        /*004c*/ 	.byte	0x03, 0x1b
        /*004e*/ 	.short	0x00ff


	//----- nvinfo : EIATTR_MERCURY_ISA_VERSION
	.align		4
        /*0050*/ 	.byte	0x03, 0x5f
        /*0052*/ 	.short	0x0101


	//----- nvinfo : EIATTR_VRC_CTA_INIT_COUNT
	.align		4
        /*0054*/ 	.byte	0x02, 0x4a
	.zero		1
	.zero		1


	//----- nvinfo : EIATTR_EXIT_INSTR_OFFSETS
	.align		4
        /*0058*/ 	.byte	0x04, 0x1c
        /*005a*/ 	.short	(.L_23 - .L_22)


	//   ....[0]....
.L_22:
        /*005c*/ 	.word	0x00000080


	//   ....[1]....
        /*0060*/ 	.word	0x00000180


	//----- nvinfo : EIATTR_CBANK_PARAM_SIZE
	.align		4
.L_23:
        /*0064*/ 	.byte	0x03, 0x19
        /*0066*/ 	.short	0x0020


	//----- nvinfo : EIATTR_PARAM_CBANK
	.align		4
        /*0068*/ 	.byte	0x04, 0x0a
        /*006a*/ 	.short	(.L_25 - .L_24)
	.align		4
.L_24:
        /*006c*/ 	.word	index@(.nv.constant0._Z38gpu_add_multiple_block_multiple_threadPdS_S_l)
        /*0070*/ 	.short	0x0380
        /*0072*/ 	.short	0x0020


	//----- nvinfo : EIATTR_SW_WAR
	.align		4
.L_25:
        /*0074*/ 	.byte	0x04, 0x36
        /*0076*/ 	.short	(.L_27 - .L_26)
.L_26:
        /*0078*/ 	.word	0x00000008
.L_27:


//--------------------- .nv.info._Z21gpu_add_single_threadPdS_S_l --------------------------
	.section	.nv.info._Z21gpu_add_single_threadPdS_S_l,"",@"SHT_CUDA_INFO"
	.sectionflags	@""
	.align	4


	//----- nvinfo : EIATTR_CUDA_API_VERSION
	.align		4
        /*0000*/ 	.byte	0x04, 0x37
        /*0002*/ 	.short	(.L_29 - .L_28)
.L_28:
        /*0004*/ 	.word	0x00000082


	//----- nvinfo : EIATTR_KPARAM_INFO
	.align		4
.L_29:
        /*0008*/ 	.byte	0x04, 0x17
        /*000a*/ 	.short	(.L_31 - .L_30)
.L_30:
        /*000c*/ 	.word	0x00000000
        /*0010*/ 	.short	0x0003
        /*0012*/ 	.short	0x0018
        /*0014*/ 	.byte	0x00, 0xf0, 0x21, 0x00


	//----- nvinfo : EIATTR_KPARAM_INFO
	.align		4
.L_31:
        /*0018*/ 	.byte	0x04, 0x17
        /*001a*/ 	.short	(.L_33 - .L_32)
.L_32:
        /*001c*/ 	.word	0x00000000
        /*0020*/ 	.short	0x0002
        /*0022*/ 	.short	0x0010
        /*0024*/ 	.byte	0x00, 0xf5, 0x21, 0x00


	//----- nvinfo : EIATTR_KPARAM_INFO
	.align		4
.L_33:
        /*0028*/ 	.byte	0x04, 0x17
        /*002a*/ 	.short	(.L_35 - .L_34)
.L_34:
        /*002c*/ 	.word	0x00000000
        /*0030*/ 	.short	0x0001
        /*0032*/ 	.short	0x0008
        /*0034*/ 	.byte	0x00, 0xf5, 0x21, 0x00


	//----- nvinfo : EIATTR_KPARAM_INFO
	.align		4
.L_35:
        /*0038*/ 	.byte	0x04, 0x17
        /*003a*/ 	.short	(.L_37 - .L_36)
.L_36:
        /*003c*/ 	.word	0x00000000
        /*0040*/ 	.short	0x0000
        /*0042*/ 	.short	0x0000
        /*0044*/ 	.byte	0x00, 0xf5, 0x21, 0x00


	//----- nvinfo : EIATTR_SPARSE_MMA_MASK
	.align		4
.L_37:
        /*0048*/ 	.byte	0x03, 0x50
        /*004a*/ 	.short	0x0000


	//----- nvinfo : EIATTR_MAXREG_COUNT
	.align		4
        /*004c*/ 	.byte	0x03, 0x1b
        /*004e*/ 	.short	0x00ff


	//----- nvinfo : EIATTR_MERCURY_ISA_VERSION
	.align		4
        /*0050*/ 	.byte	0x03, 0x5f
        /*0052*/ 	.short	0x0101


	//----- nvinfo : EIATTR_VRC_CTA_INIT_COUNT
	.align		4
        /*0054*/ 	.byte	0x02, 0x4a
	.zero		1
	.zero		1


	//----- nvinfo : EIATTR_EXIT_INSTR_OFFSETS
	.align		4
        /*0058*/ 	.byte	0x04, 0x1c
        /*005a*/ 	.short	(.L_39 - .L_38)


	//   ....[0]....
.L_38:
        /*005c*/ 	.word	0x00000040


	//   ....[1]....
        /*0060*/ 	.word	0x000006d0


	//   ....[2]....
        /*0064*/ 	.word	0x00000a00


	//   ....[3]....
        /*0068*/ 	.word	0x00000c40


	//   ....[4]....
        /*006c*/ 	.word	0x00000e30


	//----- nvinfo : EIATTR_CBANK_PARAM_SIZE
	.align		4
.L_39:
        /*0070*/ 	.byte	0x03, 0x19
        /*0072*/ 	.short	0x0020


	//----- nvinfo : EIATTR_PARAM_CBANK
	.align		4
        /*0074*/ 	.byte	0x04, 0x0a
        /*0076*/ 	.short	(.L_41 - .L_40)
	.align		4
.L_40:
        /*0078*/ 	.word	index@(.nv.constant0._Z21gpu_add_single_threadPdS_S_l)
        /*007c*/ 	.short	0x0380
        /*007e*/ 	.short	0x0020


	//----- nvinfo : EIATTR_SW_WAR
	.align		4
.L_41:
        /*0080*/ 	.byte	0x04, 0x36
        /*0082*/ 	.short	(.L_43 - .L_42)
.L_42:
        /*0084*/ 	.word	0x00000008
.L_43:


//--------------------- .nv.callgraph             --------------------------
	.section	.nv.callgraph,"",@"SHT_CUDA_CALLGRAPH"
	.align	4
	.sectionentsize	8
	.align		4
        /*0000*/ 	.word	0x00000000
	.align		4
        /*0004*/ 	.word	0xffffffff
	.align		4
        /*0008*/ 	.word	0x00000000
	.align		4
        /*000c*/ 	.word	0xfffffffe
	.align		4
        /*0010*/ 	.word	0x00000000
	.align		4
        /*0014*/ 	.word	0xfffffffd
	.align		4
        /*0018*/ 	.word	0x00000000
	.align		4
        /*001c*/ 	.word	0xfffffffc


//--------------------- .text._Z38gpu_add_multiple_block_multiple_threadPdS_S_l --------------------------
	.section	.text._Z38gpu_add_multiple_block_multiple_threadPdS_S_l,"ax",@progbits
	.align	128
        .global         _Z38gpu_add_multiple_block_multiple_threadPdS_S_l
        .type           _Z38gpu_add_multiple_block_multiple_threadPdS_S_l,@function
        .size           _Z38gpu_add_multiple_block_multiple_threadPdS_S_l,(.L_x_7 - _Z38gpu_add_multiple_block_multiple_threadPdS_S_l)
        .other          _Z38gpu_add_multiple_block_multiple_threadPdS_S_l,@"STO_CUDA_ENTRY STV_DEFAULT"
_Z38gpu_add_multiple_block_multiple_threadPdS_S_l:
.text._Z38gpu_add_multiple_block_multiple_threadPdS_S_l:
[----:B------:R-:W-:Y:S01]  /*0000*/  LDC R1, c[0x0][0x37c] ;  /* 0x0000df00ff017b82 */ /* 0x000fe20000000800 */
[----:B------:R-:W0:Y:S07]  /*0010*/  S2R R3, SR_TID.X ;  /* 0x0000000000037919 */ /* 0x000e2e0000002100 */
[----:B------:R-:W0:Y:S01]  /*0020*/  S2UR UR4, SR_CTAID.X ;  /* 0x00000000000479c3 */ /* 0x000e220000002500 */
[----:B------:R-:W1:Y:S07]  /*0030*/  LDCU.64 UR6, c[0x0][0x398] ;  /* 0x00007300ff0677ac */ /* 0x000e6e0008000a00 */
[----:B------:R-:W0:Y:S02]  /*0040*/  LDC R0, c[0x0][0x360] ;  /* 0x0000d800ff007b82 */ /* 0x000e240000000800 */
[----:B0-----:R-:W-:-:S05]  /*0050*/  IMAD R0, R0, UR4, R3 ;  /* 0x0000000400007c24 */ /* 0x001fca000f8e0203 */
[----:B-1----:R-:W-:-:S04]  /*0060*/  ISETP.GE.U32.AND P0, PT, R0, UR6, PT ;  /* 0x0000000600007c0c */ /* 0x002fc8000bf06070 */
[----:B------:R-:W-:-:S13]  /*0070*/  ISETP.GE.AND.EX P0, PT, RZ, UR7, PT, P0 ;  /* 0x00000007ff007c0c */ /* 0x000fda000bf06300 */
[----:B------:R-:W-:Y:S05]  /*0080*/  @P0 EXIT ;  /* 0x000000000000094d */ /* 0x000fea0003800000 */
[----:B------:R-:W0:Y:S01]  /*0090*/  LDCU.64 UR6, c[0x0][0x390] ;  /* 0x00007200ff0677ac */ /* 0x000e220008000a00 */
[----:B------:R-:W-:Y:S01]  /*00a0*/  IMAD.SHL.U32 R8, R0, 0x8, RZ ;  /* 0x0000000800087824 */ /* 0x000fe200078e00ff */
[----:B------:R-:W-:Y:S01]  /*00b0*/  SHF.R.U32.HI R0, RZ, 0x1d, R0 ;  /* 0x0000001dff007819 */ /* 0x000fe20000011600 */
[----:B------:R-:W1:Y:S01]  /*00c0*/  LDCU.128 UR8, c[0x0][0x380] ;  /* 0x00007000ff0877ac */ /* 0x000e620008000c00 */
[----:B------:R-:W2:Y:S02]  /*00d0*/  LDCU.64 UR4, c[0x0][0x358] ;  /* 0x00006b00ff0477ac */ /* 0x000ea40008000a00 */
[C---:B0-----:R-:W-:Y:S02]  /*00e0*/  IADD3 R4, P1, PT, R8.reuse, UR6, RZ ;  /* 0x0000000608047c10 */ /* 0x041fe4000ff3e0ff */
[----:B-1----:R-:W-:Y:S02]  /*00f0*/  IADD3 R6, P0, PT, R8, UR10, RZ ;  /* 0x0000000a08067c10 */ /* 0x002fe4000ff1e0ff */
[----:B------:R-:W-:-:S02]  /*0100*/  IADD3.X R5, PT, PT, R0, UR7, RZ, P1, !PT ;  /* 0x0000000700057c10 */ /* 0x000fc40008ffe4ff */
[----:B------:R-:W-:-:S04]  /*0110*/  IADD3.X R7, PT, PT, R0, UR11, RZ, P0, !PT ;  /* 0x0000000b00077c10 */ /* 0x000fc800087fe4ff */
[----:B--2---:R-:W2:Y:S04]  /*0120*/  LDG.E.64 R4, desc[UR4][R4.64] ;  /* 0x0000000404047981 */ /* 0x004ea8000c1e1b00 */
[----:B------:R-:W2:Y:S01]  /*0130*/  LDG.E.64 R2, desc[UR4][R6.64] ;  /* 0x0000000406027981 */ /* 0x000ea2000c1e1b00 */
[----:B------:R-:W-:-:S04]  /*0140*/  IADD3 R8, P0, PT, R8, UR8, RZ ;  /* 0x0000000808087c10 */ /* 0x000fc8000ff1e0ff */
[----:B------:R-:W-:Y:S01]  /*0150*/  IADD3.X R9, PT, PT, R0, UR9, RZ, P0, !PT ;  /* 0x0000000900097c10 */ /* 0x000fe200087fe4ff */
[----:B--2---:R-:W-:-:S07]  /*0160*/  DADD R2, R2, R4 ;  /* 0x0000000002027229 */ /* 0x004fce0000000004 */
[----:B------:R-:W-:Y:S01]  /*0170*/  STG.E.64 desc[UR4][R8.64], R2 ;  /* 0x0000000208007986 */ /* 0x000fe2000c101b04 */
[----:B------:R-:W-:Y:S05]  /*0180*/  EXIT ;  /* 0x000000000000794d */ /* 0x000fea0003800000 */
.L_x_0:
[----:B------:R-:W-:-:S00]  /*0190*/  BRA `(.L_x_0) ;  /* 0xfffffffc00fc7947 */ /* 0x000fc0000383ffff */
[----:B------:R-:W-:-:S00]  /*01a0*/  NOP ;  /* 0x0000000000007918 */ /* 0x000fc00000000000 */
        /* <DEDUP_REMOVED lines=13> */
.L_x_7:


//--------------------- .text._Z21gpu_add_single_threadPdS_S_l --------------------------
	.section	.text._Z21gpu_add_single_threadPdS_S_l,"ax",@progbits
	.align	128
        .global         _Z21gpu_add_single_threadPdS_S_l
        .type           _Z21gpu_add_single_threadPdS_S_l,@function
        .size           _Z21gpu_add_single_threadPdS_S_l,(.L_x_8 - _Z21gpu_add_single_threadPdS_S_l)
        .other          _Z21gpu_add_single_threadPdS_S_l,@"STO_CUDA_ENTRY STV_DEFAULT"
_Z21gpu_add_single_threadPdS_S_l:
.text._Z21gpu_add_single_threadPdS_S_l:
[----:B------:R-:W-:Y:S08]  /*0000*/  LDC R1, c[0x0][0x37c] ;  /* 0x0000df00ff017b82 */ /* 0x000ff00000000800 */
[----:B------:R-:W0:Y:S02]  /*0010*/  LDC.64 R4, c[0x0][0x398] ;  /* 0x0000e600ff047b82 */ /* 0x000e240000000a00 */
[----:B0-----:R-:W-:-:S04]  /*0020*/  ISETP.GE.U32.AND P0, PT, R4, 0x1, PT ;  /* 0x000000010400780c */ /* 0x001fc80003f06070 */
[----:B------:R-:W-:-:S13]  /*0030*/  ISETP.GE.AND.EX P0, PT, R5, RZ, PT, P0 ;  /* 0x000000ff0500720c */ /* 0x000fda0003f06300 */
[----:B------:R-:W-:Y:S05]  /*0040*/  @!P0 EXIT ;  /* 0x000000000000894d */ /* 0x000fea0003800000 */
[C---:B------:R-:W-:Y:S01]  /*0050*/  ISETP.GE.U32.AND P1, PT, R4.reuse, 0x10, PT ;  /* 0x000000100400780c */ /* 0x040fe20003f26070 */
[----:B------:R-:W0:Y:S01]  /*0060*/  LDCU.64 UR10, c[0x0][0x358] ;  /* 0x00006b00ff0a77ac */ /* 0x000e220008000a00 */
[----:B------:R-:W-:Y:S01]  /*0070*/  LOP3.LUT R20, R4, 0xf, RZ, 0xc0, !PT ;  /* 0x0000000f04147812 */ /* 0x000fe200078ec0ff */
[----:B------:R-:W-:Y:S01]  /*0080*/  IMAD.MOV.U32 R0, RZ, RZ, RZ ;  /* 0x000000ffff007224 */ /* 0x000fe200078e00ff */
[----:B------:R-:W-:Y:S01]  /*0090*/  ISETP.GE.U32.AND.EX P1, PT, R5, RZ, PT, P1 ;  /* 0x000000ff0500720c */ /* 0x000fe20003f26110 */
[----:B------:R-:W-:Y:S01]  /*00a0*/  IMAD.MOV.U32 R3, RZ, RZ, RZ ;  /* 0x000000ffff037224 */ /* 0x000fe200078e00ff */
[----:B------:R-:W-:-:S04]  /*00b0*/  ISETP.NE.U32.AND P0, PT, R20, RZ, PT ;  /* 0x000000ff1400720c */ /* 0x000fc80003f05070 */
[----:B------:R-:W-:-:S07]  /*00c0*/  ISETP.NE.AND.EX P0, PT, RZ, RZ, PT, P0 ;  /* 0x000000ffff00720c */ /* 0x000fce0003f05300 */
[----:B------:R-:W-:Y:S06]  /*00d0*/  @!P1 BRA `(.L_x_1) ;  /* 0x00000004007c9947 */ /* 0x000fec0003800000 */
[----:B------:R-:W1:Y:S01]  /*00e0*/  LDCU.128 UR12, c[0x0][0x380] ;  /* 0x00007000ff0c77ac */ /* 0x000e620008000c00 */
[----:B------:R-:W-:Y:S02]  /*00f0*/  LOP3.LUT R0, R4, 0xfffffff0, RZ, 0xc0, !PT ;  /* 0xfffffff004007812 */ /* 0x000fe400078ec0ff */
[----:B------:R-:W-:Y:S01]  /*0100*/  LOP3.LUT R3, R5, 0x7fffffff, RZ, 0xc0, !PT ;  /* 0x7fffffff05037812 */ /* 0x000fe200078ec0ff */
[----:B------:R-:W2:Y:S02]  /*0110*/  LDCU.64 UR6, c[0x0][0x390] ;  /* 0x00007200ff0677ac */ /* 0x000ea40008000a00 */
[----:B------:R-:W-:Y:S02]  /*0120*/  IMAD.MOV.U32 R5, RZ, RZ, R0 ;  /* 0x000000ffff057224 */ /* 0x000fe400078e0000 */
[----:B------:R-:W-:Y:S01]  /*0130*/  IMAD.MOV.U32 R2, RZ, RZ, R3 ;  /* 0x000000ffff027224 */ /* 0x000fe200078e0003 */
[----:B-1----:R-:W-:Y:S02]  /*0140*/  UIADD3 UR8, UP0, UPT, UR14, 0x40, URZ ;  /* 0x000000400e087890 */ /* 0x002fe4000ff1e0ff */
[----:B------:R-:W-:-:S02]  /*0150*/  UIADD3 UR4, UP2, UPT, UR12, 0x40, URZ ;  /* 0x000000400c047890 */ /* 0x000fc4000ff5e0ff */
[----:B--2---:R-:W-:Y:S02]  /*0160*/  UIADD3 UR6, UP1, UPT, UR6, 0x40, URZ ;  /* 0x0000004006067890 */ /* 0x004fe4000ff3e0ff */
[----:B------:R-:W-:Y:S01]  /*0170*/  UIADD3.X UR9, UPT, UPT, URZ, UR15, URZ, UP0, !UPT ;  /* 0x0000000fff097290 */ /* 0x000fe200087fe4ff */
[----:B------:R-:W-:Y:S01]  /*0180*/  IMAD.U32 R6, RZ, RZ, UR8 ;  /* 0x00000008ff067e24 */ /* 0x000fe2000f8e00ff */
[----:B------:R-:W-:Y:S01]  /*0190*/  UIADD3.X UR5, UPT, UPT, URZ, UR13, URZ, UP2, !UPT ;  /* 0x0000000dff057290 */ /* 0x000fe200097fe4ff */
[----:B------:R-:W-:Y:S01]  /*01a0*/  IMAD.U32 R14, RZ, RZ, UR4 ;  /* 0x00000004ff0e7e24 */ /* 0x000fe2000f8e00ff */
[----:B------:R-:W-:Y:S01]  /*01b0*/  UIADD3.X UR7, UPT, UPT, URZ, UR7, URZ, UP1, !UPT ;  /* 0x00000007ff077290 */ /* 0x000fe20008ffe4ff */
[----:B------:R-:W-:Y:S02]  /*01c0*/  IMAD.U32 R8, RZ, RZ, UR6 ;  /* 0x00000006ff087e24 */ /* 0x000fe4000f8e00ff */
[----:B------:R-:W-:Y:S02]  /*01d0*/  IMAD.U32 R7, RZ, RZ, UR9 ;  /* 0x00000009ff077e24 */ /* 0x000fe4000f8e00ff */
[----:B------:R-:W-:-:S02]  /*01e0*/  IMAD.U32 R15, RZ, RZ, UR5 ;  /* 0x00000005ff0f7e24 */ /* 0x000fc4000f8e00ff */
[----:B------:R-:W-:-:S07]  /*01f0*/  IMAD.U32 R9, RZ, RZ, UR7 ;  /* 0x00000007ff097e24 */ /* 0x000fce000f8e00ff */
.L_x_2:
[----:B01----:R-:W2:Y:S04]  /*0200*/  LDG.E.64 R10, desc[UR10][R6.64+-0x40] ;  /* 0xffffc00a060a7981 */ /* 0x003ea8000c1e1b00 */
[----:B------:R-:W2:Y:S02]  /*0210*/  LDG.E.64 R12, desc[UR10][R8.64+-0x40] ;  /* 0xffffc00a080c7981 */ /* 0x000ea4000c1e1b00 */
[----:B--2---:R-:W-:Y:S01]  /*0220*/  DADD R12, R10, R12 ;  /* 0x000000000a0c7229 */ /* 0x004fe2000000000c */
[----:B------:R-:W-:Y:S02]  /*0230*/  IMAD.MOV.U32 R10, RZ, RZ, R14 ;  /* 0x000000ffff0a7224 */ /* 0x000fe400078e000e */
[----:B------:R-:W-:-:S05]  /*0240*/  IMAD.MOV.U32 R11, RZ, RZ, R15 ;  /* 0x000000ffff0b7224 */ /* 0x000fca00078e000f */
[----:B------:R0:W-:Y:S04]  /*0250*/  STG.E.64 desc[UR10][R10.64+-0x40], R12 ;  /* 0xffffc00c0a007986 */ /* 0x0001e8000c101b0a */
[----:B------:R-:W2:Y:S04]  /*0260*/  LDG.E.64 R14, desc[UR10][R6.64+-0x38] ;  /* 0xffffc80a060e7981 */ /* 0x000ea8000c1e1b00 */
[----:B------:R-:W2:Y:S02]  /*0270*/  LDG.E.64 R16, desc[UR10][R8.64+-0x38] ;  /* 0xffffc80a08107981 */ /* 0x000ea4000c1e1b00 */
[----:B--2---:R-:W-:-:S07]  /*0280*/  DADD R14, R14, R16 ;  /* 0x000000000e0e7229 */ /* 0x004fce0000000010 */
[----:B------:R1:W-:Y:S04]  /*0290*/  STG.E.64 desc[UR10][R10.64+-0x38], R14 ;  /* 0xffffc80e0a007986 */ /* 0x0003e8000c101b0a */
[----:B------:R-:W2:Y:S04]  /*02a0*/  LDG.E.64 R16, desc[UR10][R6.64+-0x30] ;  /* 0xffffd00a06107981 */ /* 0x000ea8000c1e1b00 */
[----:B------:R-:W2:Y:S02]  /*02b0*/  LDG.E.64 R18, desc[UR10][R8.64+-0x30] ;  /* 0xffffd00a08127981 */ /* 0x000ea4000c1e1b00 */
[----:B--2---:R-:W-:-:S07]  /*02c0*/  DADD R16, R16, R18 ;  /* 0x0000000010107229 */ /* 0x004fce0000000012 */
[----:B------:R2:W-:Y:S04]  /*02d0*/  STG.E.64 desc[UR10][R10.64+-0x30], R16 ;  /* 0xffffd0100a007986 */ /* 0x0005e8000c101b0a */
[----:B------:R-:W3:Y:S04]  /*02e0*/  LDG.E.64 R18, desc[UR10][R6.64+-0x28] ;  /* 0xffffd80a06127981 */ /* 0x000ee8000c1e1b00 */
[----:B------:R-:W3:Y:S02]  /*02f0*/  LDG.E.64 R22, desc[UR10][R8.64+-0x28] ;  /* 0xffffd80a08167981 */ /* 0x000ee4000c1e1b00 */
[----:B---3--:R-:W-:-:S07]  /*0300*/  DADD R18, R18, R22 ;  /* 0x0000000012127229 */ /* 0x008fce0000000016 */
[----:B------:R3:W-:Y:S04]  /*0310*/  STG.E.64 desc[UR10][R10.64+-0x28], R18 ;  /* 0xffffd8120a007986 */ /* 0x0007e8000c101b0a */
[----:B0-----:R-:W4:Y:S04]  /*0320*/  LDG.E.64 R12, desc[UR10][R6.64+-0x20] ;  /* 0xffffe00a060c7981 */ /* 0x001f28000c1e1b00 */
[----:B------:R-:W4:Y:S02]  /*0330*/  LDG.E.64 R22, desc[UR10][R8.64+-0x20] ;  /* 0xffffe00a08167981 */ /* 0x000f24000c1e1b00 */
[----:B----4-:R-:W-:-:S07]  /*0340*/  DADD R12, R12, R22 ;  /* 0x000000000c0c7229 */ /* 0x010fce0000000016 */
[----:B------:R0:W-:Y:S04]  /*0350*/  STG.E.64 desc[UR10][R10.64+-0x20], R12 ;  /* 0xffffe00c0a007986 */ /* 0x0001e8000c101b0a */
[----:B-1----:R-:W4:Y:S04]  /*0360*/  LDG.E.64 R14, desc[UR10][R6.64+-0x18] ;  /* 0xffffe80a060e7981 */ /* 0x002f28000c1e1b00 */
[----:B------:R-:W4:Y:S02]  /*0370*/  LDG.E.64 R22, desc[UR10][R8.64+-0x18] ;  /* 0xffffe80a08167981 */ /* 0x000f24000c1e1b00 */
[----:B----4-:R-:W-:-:S07]  /*0380*/  DADD R14, R14, R22 ;  /* 0x000000000e0e7229 */ /* 0x010fce0000000016 */
[----:B------:R1:W-:Y:S04]  /*0390*/  STG.E.64 desc[UR10][R10.64+-0x18], R14 ;  /* 0xffffe80e0a007986 */ /* 0x0003e8000c101b0a */
[----:B--2---:R-:W2:Y:S04]  /*03a0*/  LDG.E.64 R16, desc[UR10][R6.64+-0x10] ;  /* 0xfffff00a06107981 */ /* 0x004ea8000c1e1b00 */
[----:B------:R-:W2:Y:S02]  /*03b0*/  LDG.E.64 R22, desc[UR10][R8.64+-0x10] ;  /* 0xfffff00a08167981 */ /* 0x000ea4000c1e1b00 */
[----:B--2---:R-:W-:-:S07]  /*03c0*/  DADD R16, R16, R22 ;  /* 0x0000000010107229 */ /* 0x004fce0000000016 */
[----:B------:R2:W-:Y:S04]  /*03d0*/  STG.E.64 desc[UR10][R10.64+-0x10], R16 ;  /* 0xfffff0100a007986 */ /* 0x0005e8000c101b0a */
[----:B---3--:R-:W3:Y:S04]  /*03e0*/  LDG.E.64 R18, desc[UR10][R6.64+-0x8] ;  /* 0xfffff80a06127981 */ /* 0x008ee8000c1e1b00 */
        /* <DEDUP_REMOVED lines=22> */
[----:B------:R-:W-:Y:S04]  /*0550*/  STG.E.64 desc[UR10][R10.64+0x20], R12 ;  /* 0x0000200c0a007986 */ /* 0x000fe8000c101b0a */
[----:B-1----:R-:W4:Y:S04]  /*0560*/  LDG.E.64 R14, desc[UR10][R6.64+0x28] ;  /* 0x0000280a060e7981 */ /* 0x002f28000c1e1b00 */
[----:B------:R-:W4:Y:S02]  /*0570*/  LDG.E.64 R22, desc[UR10][R8.64+0x28] ;  /* 0x0000280a08167981 */ /* 0x000f24000c1e1b00 */
[----:B----4-:R-:W-:-:S07]  /*0580*/  DADD R14, R14, R22 ;  /* 0x000000000e0e7229 */ /* 0x010fce0000000016 */
[----:B------:R0:W-:Y:S04]  /*0590*/  STG.E.64 desc[UR10][R10.64+0x28], R14 ;  /* 0x0000280e0a007986 */ /* 0x0001e8000c101b0a */
[----:B--2---:R-:W2:Y:S04]  /*05a0*/  LDG.E.64 R16, desc[UR10][R6.64+0x30] ;  /* 0x0000300a06107981 */ /* 0x004ea8000c1e1b00 */
[----:B------:R-:W2:Y:S01]  /*05b0*/  LDG.E.64 R22, desc[UR10][R8.64+0x30] ;  /* 0x0000300a08167981 */ /* 0x000ea2000c1e1b00 */
[----:B------:R-:W-:Y:S01]  /*05c0*/  IADD3 R5, P1, PT, R5, -0x10, RZ ;  /* 0xfffffff005057810 */ /* 0x000fe20007f3e0ff */
[----:B--2---:R-:W-:-:S07]  /*05d0*/  DADD R16, R16, R22 ;  /* 0x0000000010107229 */ /* 0x004fce0000000016 */
[----:B------:R1:W-:Y:S04]  /*05e0*/  STG.E.64 desc[UR10][R10.64+0x30], R16 ;  /* 0x000030100a007986 */ /* 0x0003e8000c101b0a */
[----:B---3--:R2:W3:Y:S04]  /*05f0*/  LDG.E.64 R18, desc[UR10][R6.64+0x38] ;  /* 0x0000380a06127981 */ /* 0x0084e8000c1e1b00 */
[----:B------:R4:W3:Y:S01]  /*0600*/  LDG.E.64 R22, desc[UR10][R8.64+0x38] ;  /* 0x0000380a08167981 */ /* 0x0008e2000c1e1b00 */
[----:B------:R-:W-:Y:S02]  /*0610*/  IADD3.X R2, PT, PT, R2, -0x1, RZ, P1, !PT ;  /* 0xffffffff02027810 */ /* 0x000fe40000ffe4ff */
[----:B------:R-:W-:-:S02]  /*0620*/  ISETP.NE.U32.AND P1, PT, R5, RZ, PT ;  /* 0x000000ff0500720c */ /* 0x000fc40003f25070 */
[----:B0-----:R-:W-:Y:S02]  /*0630*/  IADD3 R14, P4, PT, R10, 0x80, RZ ;  /* 0x000000800a0e7810 */ /* 0x001fe40007f9e0ff */
[----:B------:R-:W-:Y:S02]  /*0640*/  ISETP.NE.AND.EX P1, PT, R2, RZ, PT, P1 ;  /* 0x000000ff0200720c */ /* 0x000fe40003f25310 */
[----:B--2---:R-:W-:Y:S01]  /*0650*/  IADD3 R6, P2, PT, R6, 0x80, RZ ;  /* 0x0000008006067810 */ /* 0x004fe20007f5e0ff */
[----:B------:R-:W-:Y:S01]  /*0660*/  IMAD.X R15, RZ, RZ, R11, P4 ;  /* 0x000000ffff0f7224 */ /* 0x000fe200020e060b */
[----:B----4-:R-:W-:-:S03]  /*0670*/  IADD3 R8, P3, PT, R8, 0x80, RZ ;  /* 0x0000008008087810 */ /* 0x010fc60007f7e0ff */
[----:B------:R-:W-:Y:S02]  /*0680*/  IMAD.X R7, RZ, RZ, R7, P2 ;  /* 0x000000ffff077224 */ /* 0x000fe400010e0607 */
[----:B------:R-:W-:Y:S01]  /*0690*/  IMAD.X R9, RZ, RZ, R9, P3 ;  /* 0x000000ffff097224 */ /* 0x000fe200018e0609 */
[----:B---3--:R-:W-:-:S07]  /*06a0*/  DADD R18, R18, R22 ;  /* 0x0000000012127229 */ /* 0x008fce0000000016 */
[----:B------:R1:W-:Y:S01]  /*06b0*/  STG.E.64 desc[UR10][R10.64+0x38], R18 ;  /* 0x000038120a007986 */ /* 0x0003e2000c101b0a */
[----:B------:R-:W-:Y:S05]  /*06c0*/  @P1 BRA `(.L_x_2) ;  /* 0xfffffff800cc1947 */ /* 0x000fea000383ffff */
.L_x_1:
[----:B0-----:R-:W-:Y:S05]  /*06d0*/  @!P0 EXIT ;  /* 0x000000000000894d */ /* 0x001fea0003800000 */
[----:B------:R-:W-:Y:S02]  /*06e0*/  ISETP.GE.U32.AND P1, PT, R20, 0x8, PT ;  /* 0x000000081400780c */ /* 0x000fe40003f26070 */
[----:B------:R-:W-:Y:S02]  /*06f0*/  LOP3.LUT R2, R4, 0x7, RZ, 0xc0, !PT ;  /* 0x0000000704027812 */ /* 0x000fe400078ec0ff */
[----:B------:R-:W-:Y:S02]  /*0700*/  ISETP.GE.U32.AND.EX P1, PT, RZ, RZ, PT, P1 ;  /* 0x000000ffff00720c */ /* 0x000fe40003f26110 */
[----:B------:R-:W-:-:S04]  /*0710*/  ISETP.NE.U32.AND P0, PT, R2, RZ, PT ;  /* 0x000000ff0200720c */ /* 0x000fc80003f05070 */
[----:B------:R-:W-:-:S07]  /*0720*/  ISETP.NE.AND.EX P0, PT, RZ, RZ, PT, P0 ;  /* 0x000000ffff00720c */ /* 0x000fce0003f05300 */
[----:B------:R-:W-:Y:S06]  /*0730*/  @!P1 BRA `(.L_x_3) ;  /* 0x0000000000b09947 */ /* 0x000fec0003800000 */
[----:B------:R-:W0:Y:S01]  /*0740*/  LDCU.128 UR12, c[0x0][0x380] ;  /* 0x00007000ff0c77ac */ /* 0x000e220008000c00 */
[C---:B-1----:R-:W-:Y:S01]  /*0750*/  IMAD.SHL.U32 R10, R0.reuse, 0x8, RZ ;  /* 0x00000008000a7824 */ /* 0x042fe200078e00ff */
[----:B------:R-:W-:Y:S01]  /*0760*/  SHF.L.U64.HI R5, R0, 0x3, R3 ;  /* 0x0000000300057819 */ /* 0x000fe20000010203 */
[----:B------:R-:W1:Y:S03]  /*0770*/  LDCU.64 UR4, c[0x0][0x390] ;  /* 0x00007200ff0477ac */ /* 0x000e660008000a00 */
[C---:B0-----:R-:W-:Y:S02]  /*0780*/  IADD3 R6, P1, PT, R10.reuse, UR14, RZ ;  /* 0x0000000e0a067c10 */ /* 0x041fe4000ff3e0ff */
[----:B-1----:R-:W-:Y:S02]  /*0790*/  IADD3 R8, P2, PT, R10, UR4, RZ ;  /* 0x000000040a087c10 */ /* 0x002fe4000ff5e0ff */
[----:B------:R-:W-:-:S02]  /*07a0*/  IADD3.X R7, PT, PT, R5, UR15, RZ, P1, !PT ;  /* 0x0000000f05077c10 */ /* 0x000fc40008ffe4ff */
[----:B------:R-:W-:-:S03]  /*07b0*/  IADD3.X R9, PT, PT, R5, UR5, RZ, P2, !PT ;  /* 0x0000000505097c10 */ /* 0x000fc600097fe4ff */
[----:B------:R-:W2:Y:S04]  /*07c0*/  LDG.E.64 R12, desc[UR10][R6.64] ;  /* 0x0000000a060c7981 */ /* 0x000ea8000c1e1b00 */
[----:B------:R-:W2:Y:S01]  /*07d0*/  LDG.E.64 R14, desc[UR10][R8.64] ;  /* 0x0000000a080e7981 */ /* 0x000ea2000c1e1b00 */
[----:B------:R-:W-:-:S04]  /*07e0*/  IADD3 R10, P1, PT, R10, UR12, RZ ;  /* 0x0000000c0a0a7c10 */ /* 0x000fc8000ff3e0ff */
[----:B------:R-:W-:Y:S01]  /*07f0*/  IADD3.X R11, PT, PT, R5, UR13, RZ, P1, !PT ;  /* 0x0000000d050b7c10 */ /* 0x000fe20008ffe4ff */
[----:B--2---:R-:W-:-:S07]  /*0800*/  DADD R12, R12, R14 ;  /* 0x000000000c0c7229 */ /* 0x004fce000000000e */
        /* <DEDUP_REMOVED lines=25> */
[----:B---3--:R-:W2:Y:S04]  /*09a0*/  LDG.E.64 R18, desc[UR10][R6.64+0x38] ;  /* 0x0000380a06127981 */ /* 0x008ea8000c1e1b00 */
[----:B------:R-:W2:Y:S01]  /*09b0*/  LDG.E.64 R20, desc[UR10][R8.64+0x38] ;  /* 0x0000380a08147981 */ /* 0x000ea2000c1e1b00 */
[----:B------:R-:W-:-:S05]  /*09c0*/  IADD3 R0, P1, PT, R0, 0x8, RZ ;  /* 0x0000000800007810 */ /* 0x000fca0007f3e0ff */
[----:B------:R-:W-:Y:S01]  /*09d0*/  IMAD.X R3, RZ, RZ, R3, P1 ;  /* 0x000000ffff037224 */ /* 0x000fe200008e0603 */
[----:B--2---:R-:W-:-:S07]  /*09e0*/  DADD R18, R18, R20 ;  /* 0x0000000012127229 */ /* 0x004fce0000000014 */
[----:B------:R0:W-:Y:S04]  /*09f0*/  STG.E.64 desc[UR10][R10.64+0x38], R18 ;  /* 0x000038120a007986 */ /* 0x0001e8000c101b0a */
.L_x_3:
[----:B------:R-:W-:Y:S05]  /*0a00*/  @!P0 EXIT ;  /* 0x000000000000894d */ /* 0x000fea0003800000 */
[----:B------:R-:W-:Y:S01]  /*0a10*/  ISETP.GE.U32.AND P1, PT, R2, 0x4, PT ;  /* 0x000000040200780c */ /* 0x000fe20003f26070 */
[----:B------:R-:W-:Y:S01]  /*0a20*/  IMAD.MOV.U32 R2, RZ, RZ, RZ ;  /* 0x000000ffff027224 */ /* 0x000fe200078e00ff */
[----:B01----:R-:W-:Y:S02]  /*0a30*/  LOP3.LUT R10, R4, 0x3, RZ, 0xc0, !PT ;  /* 0x00000003040a7812 */ /* 0x003fe400078ec0ff */
[----:B------:R-:W-:Y:S02]  /*0a40*/  ISETP.GE.U32.AND.EX P1, PT, RZ, RZ, PT, P1 ;  /* 0x000000ffff00720c */ /* 0x000fe40003f26110 */
[----:B------:R-:W-:-:S04]  /*0a50*/  ISETP.NE.U32.AND P0, PT, R10, RZ, PT ;  /* 0x000000ff0a00720c */ /* 0x000fc80003f05070 */
[----:B------:R-:W-:-:S07]  /*0a60*/  ISETP.NE.AND.EX P0, PT, R2, RZ, PT, P0 ;  /* 0x000000ff0200720c */ /* 0x000fce0003f05300 */
[----:B------:R-:W-:Y:S06]  /*0a70*/  @!P1 BRA `(.L_x_4) ;  /* 0x0000000000709947 */ /* 0x000fec0003800000 */
[----:B------:R-:W0:Y:S01]  /*0a80*/  LDCU.128 UR12, c[0x0][0x380] ;  /* 0x00007000ff0c77ac */ /* 0x000e220008000c00 */
[C---:B------:R-:W-:Y:S01]  /*0a90*/  IMAD.SHL.U32 R4, R0.reuse, 0x8, RZ ;  /* 0x0000000800047824 */ /* 0x040fe200078e00ff */
        /* <DEDUP_REMOVED lines=20> */
[----:B------:R-:W2:Y:S04]  /*0be0*/  LDG.E.64 R18, desc[UR10][R8.64+0x18] ;  /* 0x0000180a08127981 */ /* 0x000ea8000c1e1b00 */
[----:B------:R-:W2:Y:S01]  /*0bf0*/  LDG.E.64 R20, desc[UR10][R6.64+0x18] ;  /* 0x0000180a06147981 */ /* 0x000ea2000c1e1b00 */
[----:B------:R-:W-:-:S05]  /*0c00*/  IADD3 R0, P1, PT, R0, 0x4, RZ ;  /* 0x0000000400007810 */ /* 0x000fca0007f3e0ff */
[----:B------:R-:W-:Y:S01]  /*0c10*/  IMAD.X R3, RZ, RZ, R3, P1 ;  /* 0x000000ffff037224 */ /* 0x000fe200008e0603 */
[----:B--2---:R-:W-:-:S07]  /*0c20*/  DADD R18, R18, R20 ;  /* 0x0000000012127229 */ /* 0x004fce0000000014 */
[----:B------:R0:W-:Y:S04]  /*0c30*/  STG.E.64 desc[UR10][R4.64+0x18], R18 ;  /* 0x0000181204007986 */ /* 0x0001e8000c101b0a */
.L_x_4:
[----:B------:R-:W-:Y:S05]  /*0c40*/  @!P0 EXIT ;  /* 0x000000000000894d */ /* 0x000fea0003800000 */
[----:B------:R-:W1:Y:S01]  /*0c50*/  LDCU.128 UR4, c[0x0][0x380] ;  /* 0x00007000ff0477ac */ /* 0x000e620008000c00 */
[C---:B0-----:R-:W-:Y:S01]  /*0c60*/  IMAD.SHL.U32 R4, R0.reuse, 0x8, RZ ;  /* 0x0000000800047824 */ /* 0x041fe200078e00ff */
[----:B------:R-:W-:Y:S01]  /*0c70*/  SHF.L.U64.HI R12, R0, 0x3, R3 ;  /* 0x00000003000c7819 */ /* 0x000fe20000010203 */
[----:B------:R-:W0:Y:S03]  /*0c80*/  LDCU.64 UR8, c[0x0][0x390] ;  /* 0x00007200ff0877ac */ /* 0x000e260008000a00 */
[C---:B-1----:R-:W-:Y:S02]  /*0c90*/  IADD3 R11, P0, PT, R4.reuse, UR4, RZ ;  /* 0x00000004040b7c10 */ /* 0x042fe4000ff1e0ff */
[C---:B------:R-:W-:Y:S02]  /*0ca0*/  IADD3 R0, P2, PT, R4.reuse, UR6, RZ ;  /* 0x0000000604007c10 */ /* 0x040fe4000ff5e0ff */
[----:B0-----:R-:W-:-:S02]  /*0cb0*/  IADD3 R3, P1, PT, R4, UR8, RZ ;  /* 0x0000000804037c10 */ /* 0x001fc4000ff3e0ff */
[C---:B------:R-:W-:Y:S02]  /*0cc0*/  IADD3.X R14, PT, PT, R12.reuse, UR5, RZ, P0, !PT ;  /* 0x000000050c0e7c10 */ /* 0x040fe400087fe4ff */
[C---:B------:R-:W-:Y:S02]  /*0cd0*/  IADD3.X R9, PT, PT, R12.reuse, UR7, RZ, P2, !PT ;  /* 0x000000070c097c10 */ /* 0x040fe400097fe4ff */
[----:B------:R-:W-:-:S07]  /*0ce0*/  IADD3.X R12, PT, PT, R12, UR9, RZ, P1, !PT ;  /* 0x000000090c0c7c10 */ /* 0x000fce0008ffe4ff */
.L_x_5:
[----:B0-----:R-:W-:Y:S02]  /*0cf0*/  IMAD.MOV.U32 R6, RZ, RZ, R3 ;  /* 0x000000ffff067224 */ /* 0x001fe400078e0003 */
[----:B------:R-:W-:Y:S02]  /*0d00*/  IMAD.MOV.U32 R7, RZ, RZ, R12 ;  /* 0x000000ffff077224 */ /* 0x000fe400078e000c */
[----:B------:R-:W-:-:S04]  /*0d10*/  IMAD.MOV.U32 R8, RZ, RZ, R0 ;  /* 0x000000ffff087224 */ /* 0x000fc800078e0000 */
[----:B------:R-:W2:Y:S04]  /*0d20*/  LDG.E.64 R6, desc[UR10][R6.64] ;  /* 0x0000000a06067981 */ /* 0x000ea8000c1e1b00 */
[----:B------:R0:W2:Y:S01]  /*0d30*/  LDG.E.64 R4, desc[UR10][R8.64] ;  /* 0x0000000a08047981 */ /* 0x0000a2000c1e1b00 */
[----:B------:R-:W-:-:S04]  /*0d40*/  IADD3 R10, P0, PT, R10, -0x1, RZ ;  /* 0xffffffff0a0a7810 */ /* 0x000fc80007f1e0ff */
[----:B------:R-:W-:Y:S02]  /*0d50*/  IADD3.X R2, PT, PT, R2, -0x1, RZ, P0, !PT ;  /* 0xffffffff02027810 */ /* 0x000fe400007fe4ff */
[----:B------:R-:W-:-:S04]  /*0d60*/  ISETP.NE.U32.AND P0, PT, R10, RZ, PT ;  /* 0x000000ff0a00720c */ /* 0x000fc80003f05070 */
[----:B------:R-:W-:Y:S02]  /*0d70*/  ISETP.NE.AND.EX P0, PT, R2, RZ, PT, P0 ;  /* 0x000000ff0200720c */ /* 0x000fe40003f05300 */
[----:B------:R-:W-:Y:S02]  /*0d80*/  IADD3 R3, P2, PT, R3, 0x8, RZ ;  /* 0x0000000803037810 */ /* 0x000fe40007f5e0ff */
[----:B------:R-:W-:-:S03]  /*0d90*/  IADD3 R0, P3, PT, R0, 0x8, RZ ;  /* 0x0000000800007810 */ /* 0x000fc60007f7e0ff */
[----:B------:R-:W-:Y:S02]  /*0da0*/  IMAD.X R12, RZ, RZ, R12, P2 ;  /* 0x000000ffff0c7224 */ /* 0x000fe400010e060c */
[----:B0-----:R-:W-:Y:S01]  /*0db0*/  IMAD.X R9, RZ, RZ, R9, P3 ;  /* 0x000000ffff097224 */ /* 0x001fe200018e0609 */
[----:B--2---:R-:W-:Y:S01]  /*0dc0*/  DADD R4, R4, R6 ;  /* 0x0000000004047229 */ /* 0x004fe20000000006 */
[----:B------:R-:W-:Y:S02]  /*0dd0*/  IMAD.MOV.U32 R6, RZ, RZ, R11 ;  /* 0x000000ffff067224 */ /* 0x000fe400078e000b */
[----:B------:R-:W-:Y:S01]  /*0de0*/  IMAD.MOV.U32 R7, RZ, RZ, R14 ;  /* 0x000000ffff077224 */ /* 0x000fe200078e000e */
[----:B------:R-:W-:-:S04]  /*0df0*/  IADD3 R11, P1, PT, R11, 0x8, RZ ;  /* 0x000000080b0b7810 */ /* 0x000fc80007f3e0ff */
[----:B------:R0:W-:Y:S01]  /*0e00*/  STG.E.64 desc[UR10][R6.64], R4 ;  /* 0x0000000406007986 */ /* 0x0001e2000c101b0a */
[----:B------:R-:W-:Y:S01]  /*0e10*/  IMAD.X R14, RZ, RZ, R14, P1 ;  /* 0x000000ffff0e7224 */ /* 0x000fe200008e060e */
[----:B------:R-:W-:Y:S07]  /*0e20*/  @P0 BRA `(.L_x_5) ;  /* 0xfffffffc00b00947 */ /* 0x000fee000383ffff */
[----:B------:R-:W-:Y:S05]  /*0e30*/  EXIT ;  /* 0x000000000000794d */ /* 0x000fea0003800000 */
.L_x_6:
        /* <DEDUP_REMOVED lines=12> */
.L_x_8:


//--------------------- .nv.shared.reserved.0     --------------------------
	.section	.nv.shared.reserved.0,"aw",@nobits
	.weak		__nv_reservedSMEM_offset_0_alias
	.size		__nv_reservedSMEM_offset_0_alias, 0, 64
	.other		__nv_reservedSMEM_offset_0_alias,@"STO_CUDA_RESERVED_SHARED STV_DEFAULT"
__nv_reservedSMEM_offset_0_alias:
	.zero		0
	.zero		64


//--------------------- .nv.constant0._Z38gpu_add_multiple_block_multiple_threadPdS_S_l --------------------------
	.section	.nv.constant0._Z38gpu_add_multiple_block_multiple_threadPdS_S_l,"a",@progbits
	.sectionflags	@""
	.align	4
.nv.constant0._Z38gpu_add_multiple_block_multiple_threadPdS_S_l:
	.zero		928


//--------------------- .nv.constant0._Z21gpu_add_single_threadPdS_S_l --------------------------
	.section	.nv.constant0._Z21gpu_add_single_threadPdS_S_l,"a",@progbits
	.sectionflags	@""
	.align	4
.nv.constant0._Z21gpu_add_single_threadPdS_S_l:
	.zero		928


//--------------------- SYMBOLS --------------------------

	.type		.nv.reservedSmem.offset0,@object
	.size		.nv.reservedSmem.offset0,0x4
